//
// Generated by NVIDIA NVVM Compiler
//
// Compiler Build ID: CL-36424714
// Cuda compilation tools, release 13.0, V13.0.88
// Based on NVVM 20.0.0
//

.version 9.0
.target sm_100
.address_size 64

	// .globl	_Z8myKernelPi
.extern .func  (.param .b32 func_retval0) vprintf
(
	.param .b64 vprintf_param_0,
	.param .b64 vprintf_param_1
)
;
.global .align 1 .b8 $str[26] = {116, 104, 114, 101, 97, 100, 91, 37, 100, 44, 32, 37, 100, 93, 58, 32, 97, 91, 37, 100, 93, 61, 37, 100, 10};

.visible .entry _Z8myKernelPi(
	.param .u64 .ptr .align 1 _Z8myKernelPi_param_0
)
{
	.local .align 16 .b8 	__local_depot0[16];
	.reg .b64 	%SP;
	.reg .b64 	%SPL;
	.reg .b32 	%r<8>;
	.reg .b64 	%rd<9>;

	mov.u64 	%SPL, __local_depot0;
	cvta.local.u64 	%SP, %SPL;
	ld.param.u64 	%rd1, [_Z8myKernelPi_param_0];
	cvta.to.global.u64 	%rd2, %rd1;
	add.u64 	%rd3, %SP, 0;
	add.u64 	%rd4, %SPL, 0;
	mov.u32 	%r1, %tid.y;
	mov.u32 	%r2, %ntid.x;
	mov.u32 	%r3, %tid.x;
	mad.lo.s32 	%r4, %r1, %r2, %r3;
	mul.wide.u32 	%rd5, %r4, 4;
	add.s64 	%rd6, %rd2, %rd5;
	ld.global.u32 	%r5, [%rd6];
	st.local.v4.u32 	[%rd4], {%r3, %r1, %r4, %r5};
	mov.u64 	%rd7, $str;
	cvta.global.u64 	%rd8, %rd7;
	{ // callseq 0, 0
	.param .b64 param0;
	st.param.b64 	[param0], %rd8;
	.param .b64 param1;
	st.param.b64 	[param1], %rd3;
	.param .b32 retval0;
	call.uni (retval0), 
	vprintf, 
	(
	param0, 
	param1
	);
	ld.param.b32 	%r6, [retval0];
	} // callseq 0
	ret;

}


// ===== COMPILED SASS (sm_100) =====

	.target	sm_100

	.elftype	@"ET_EXEC"


//--------------------- .note.nv.tkinfo           --------------------------
	.section	.note.nv.tkinfo,"",@"SHT_NOTE"
	.sectionflags	@"SHF_NOTE_NV_TKINFO"
	.tkinfo
        /*0018*/ 	.word	0x00000002
        /*0030*/ 	.string	""
        /*0030*/ 	.string	"ptxas"
        /*0030*/ 	.string	"Cuda compilation tools, release 13.0, V13.0.88"
        /*0030*/ 	.string	"Build cuda_13.0.r13.0/compiler.36424714_0"
        /*0030*/ 	.string	"-arch sm_100 -m 64 "



//--------------------- .note.nv.cuinfo           --------------------------
	.section	.note.nv.cuinfo,"",@"SHT_NOTE"
	.sectionflags	@"SHF_NOTE_NV_CUINFO"
        /*0018*/ 	.short	0x0002
        /*001a*/ 	.short	0x0064
        /*001c*/ 	.short	0x0082
	.zero		2


//--------------------- .nv.info                  --------------------------
	.section	.nv.info,"",@"SHT_CUDA_INFO"
	.align	4


	//----- nvinfo : EIATTR_REGCOUNT
	.align		4
        /*0000*/ 	.byte	0x04, 0x2f
        /*0002*/ 	.short	(.L_2 - .L_1)
	.align		4
.L_1:
        /*0004*/ 	.word	index@(_Z8myKernelPi)
        /*0008*/ 	.word	0x00000018


	//----- nvinfo : EIATTR_FRAME_SIZE
	.align		4
.L_2:
        /*000c*/ 	.byte	0x04, 0x11
        /*000e*/ 	.short	(.L_4 - .L_3)
	.align		4
.L_3:
        /*0010*/ 	.word	index@(_Z8myKernelPi)
        /*0014*/ 	.word	0x00000010


	//----- nvinfo : EIATTR_MIN_STACK_SIZE
	.align		4
.L_4:
        /*0018*/ 	.byte	0x04, 0x12
        /*001a*/ 	.short	(.L_6 - .L_5)
	.align		4
.L_5:
        /*001c*/ 	.word	index@(_Z8myKernelPi)
        /*0020*/ 	.word	0x00000010
.L_6:


//--------------------- .nv.compat                --------------------------
	.section	.nv.compat,"",@"SHT_CUDA_COMPAT_INFO"
	.align	4
        /*0000*/ 	.byte	0x02, 0x09, 0x00, 0x00, 0x02, 0x02, 0x01, 0x00, 0x02, 0x05, 0x05, 0x00, 0x03, 0x07, 0x01, 0x01
        /*0010*/ 	.byte	0x02, 0x03, 0x00, 0x00, 0x02, 0x06, 0x01, 0x00, 0x04, 0x0b, 0x08, 0x00, 0x09, 0x00, 0x00, 0x00
        /*0020*/ 	.byte	0x00, 0x00, 0x00, 0x00


//--------------------- .nv.info._Z8myKernelPi    --------------------------
	.section	.nv.info._Z8myKernelPi,"",@"SHT_CUDA_INFO"
	.sectionflags	@""
	.align	4


	//----- nvinfo : EIATTR_CUDA_API_VERSION
	.align		4
        /*0000*/ 	.byte	0x04, 0x37
        /*0002*/ 	.short	(.L_8 - .L_7)
.L_7:
        /*0004*/ 	.word	0x00000082


	//----- nvinfo : EIATTR_KPARAM_INFO
	.align		4
.L_8:
        /*0008*/ 	.byte	0x04, 0x17
        /*000a*/ 	.short	(.L_10 - .L_9)
.L_9:
        /*000c*/ 	.word	0x00000000
        /*0010*/ 	.short	0x0000
        /*0012*/ 	.short	0x0000
        /*0014*/ 	.byte	0x00, 0xf5, 0x21, 0x00


	//----- nvinfo : EIATTR_SPARSE_MMA_MASK
	.align		4
.L_10:
        /*0018*/ 	.byte	0x03, 0x50
        /*001a*/ 	.short	0x0000


	//----- nvinfo : EIATTR_MAXREG_COUNT
	.align		4
        /*001c*/ 	.byte	0x03, 0x1b
        /*001e*/ 	.short	0x00ff


	//----- nvinfo : EIATTR_EXTERNS
	.align		4
        /*0020*/ 	.byte	0x04, 0x0f
        /*0022*/ 	.short	(.L_12 - .L_11)


	//   ....[0]....
	.align		4
.L_11:
        /*0024*/ 	.word	index@(vprintf)


	//----- nvinfo : EIATTR_MERCURY_ISA_VERSION
	.align		4
.L_12:
        /*0028*/ 	.byte	0x03, 0x5f
        /*002a*/ 	.short	0x0101


	//----- nvinfo : EIATTR_VRC_CTA_INIT_COUNT
	.align		4
        /*002c*/ 	.byte	0x02, 0x4a
	.zero		1
	.zero		1


	//----- nvinfo : EIATTR_SYSCALL_OFFSETS
	.align		4
        /*0030*/ 	.byte	0x04, 0x46
        /*0032*/ 	.short	(.L_14 - .L_13)


	//   ....[0]....
.L_13:
        /*0034*/ 	.word	0x00000150


	//----- nvinfo : EIATTR_EXIT_INSTR_OFFSETS
	.align		4
.L_14:
        /*0038*/ 	.byte	0x04, 0x1c
        /*003a*/ 	.short	(.L_16 - .L_15)


	//   ....[0]....
.L_15:
        /*003c*/ 	.word	0x00000160


	//----- nvinfo : EIATTR_CBANK_PARAM_SIZE
	.align		4
.L_16:
        /*0040*/ 	.byte	0x03, 0x19
        /*0042*/ 	.short	0x0008


	//----- nvinfo : EIATTR_PARAM_CBANK
	.align		4
        /*0044*/ 	.byte	0x04, 0x0a
        /*0046*/ 	.short	(.L_18 - .L_17)
	.align		4
.L_17:
        /*0048*/ 	.word	index@(.nv.constant0._Z8myKernelPi)
        /*004c*/ 	.short	0x0380
        /*004e*/ 	.short	0x0008


	//----- nvinfo : EIATTR_SW_WAR
	.align		4
.L_18:
        /*0050*/ 	.byte	0x04, 0x36
        /*0052*/ 	.short	(.L_20 - .L_19)
.L_19:
        /*0054*/ 	.word	0x00000008
.L_20:


//--------------------- .nv.callgraph             --------------------------
	.section	.nv.callgraph,"",@"SHT_CUDA_CALLGRAPH"
	.align	4
	.sectionentsize	8
	.align		4
        /*0000*/ 	.word	0x00000000
	.align		4
        /*0004*/ 	.word	0xffffffff
	.align		4
        /*0008*/ 	.word	index@(_Z8myKernelPi)
	.align		4
        /*000c*/ 	.word	index@(vprintf)
	.align		4
        /*0010*/ 	.word	0x00000000
	.align		4
        /*0014*/ 	.word	0xfffffffe
	.align		4
        /*0018*/ 	.word	0x00000000
	.align		4
        /*001c*/ 	.word	0xfffffffd
	.align		4
        /*0020*/ 	.word	0x00000000
	.align		4
        /*0024*/ 	.word	0xfffffffc


//--------------------- .nv.constant4             --------------------------
	.section	.nv.constant4,"a",@progbits
	.align	8
	.align		8
.nv.constant4:
        /*0000*/ 	.dword	vprintf
	.align		8
        /*0008*/ 	.dword	$str


//--------------------- .text._Z8myKernelPi       --------------------------
	.section	.text._Z8myKernelPi,"ax",@progbits
	.align	128
        .global         _Z8myKernelPi
        .type           _Z8myKernelPi,@function
        .size           _Z8myKernelPi,(.L_x_2 - _Z8myKernelPi)
        .other          _Z8myKernelPi,@"STO_CUDA_ENTRY STV_DEFAULT"
_Z8myKernelPi:
.text._Z8myKernelPi:
[----:B------:R-:W0:Y:S01]  /*0000*/  LDC R1, c[0x0][0x37c] ;  /* 0x0000df00ff017b82 */ /* 0x000e220000000800 */
[----:B------:R-:W1:Y:S07]  /*0010*/  S2R R13, SR_TID.Y ;  /* 0x00000000000d7919 */ /* 0x000e6e0000002200 */
[----:B------:R-:W2:Y:S01]  /*0020*/  LDC.64 R2, c[0x0][0x380] ;  /* 0x0000e000ff027b82 */ /* 0x000ea20000000a00 */
[----:B------:R-:W3:Y:S01]  /*0030*/  LDCU UR6, c[0x0][0x2fc] ;  /* 0x00005f80ff0677ac */ /* 0x000ee20008000800 */
[----:B0-----:R-:W-:Y:S01]  /*0040*/  VIADD R1, R1, 0xfffffff0 ;  /* 0xfffffff001017836 */ /* 0x001fe20000000000 */
[----:B------:R-:W1:Y:S01]  /*0050*/  S2R R12, SR_TID.X ;  /* 0x00000000000c7919 */ /* 0x000e620000002100 */
[----:B------:R-:W1:Y:S01]  /*0060*/  LDCU UR7, c[0x0][0x360] ;  /* 0x00006c00ff0777ac */ /* 0x000e620008000800 */
[----:B------:R-:W0:Y:S01]  /*0070*/  LDCU.64 UR4, c[0x0][0x358] ;  /* 0x00006b00ff0477ac */ /* 0x000e220008000a00 */
[----:B------:R-:W-:Y:S01]  /*0080*/  MOV R0, 0x0 ;  /* 0x0000000000007802 */ /* 0x000fe20000000f00 */
[----:B------:R-:W4:Y:S01]  /*0090*/  LDCU.64 UR8, c[0x4][0x8] ;  /* 0x01000100ff0877ac */ /* 0x000f220008000a00 */
[----:B-1----:R-:W-:-:S04]  /*00a0*/  IMAD R14, R13, UR7, R12 ;  /* 0x000000070d0e7c24 */ /* 0x002fc8000f8e020c */
[----:B--2---:R-:W-:-:S05]  /*00b0*/  IMAD.WIDE.U32 R2, R14, 0x4, R2 ;  /* 0x000000040e027825 */ /* 0x004fca00078e0002 */
[----:B0-----:R-:W2:Y:S01]  /*00c0*/  LDG.E R15, desc[UR4][R2.64] ;  /* 0x00000004020f7981 */ /* 0x001ea2000c1e1900 */
[----:B------:R-:W0:Y:S01]  /*00d0*/  LDCU UR4, c[0x0][0x2f8] ;  /* 0x00005f00ff0477ac */ /* 0x000e220008000800 */
[----:B------:R1:W1:Y:S01]  /*00e0*/  LDC.64 R8, c[0x4][R0] ;  /* 0x0100000000087b82 */ /* 0x0002620000000a00 */
[----:B----4-:R-:W-:Y:S01]  /*00f0*/  IMAD.U32 R4, RZ, RZ, UR8 ;  /* 0x00000008ff047e24 */ /* 0x010fe2000f8e00ff */
[----:B------:R-:W-:Y:S02]  /*0100*/  MOV R5, UR9 ;  /* 0x0000000900057c02 */ /* 0x000fe40008000f00 */
[----:B0-----:R-:W-:-:S04]  /*0110*/  IADD3 R6, P0, PT, R1, UR4, RZ ;  /* 0x0000000401067c10 */ /* 0x001fc8000ff1e0ff */
[----:B---3--:R-:W-:Y:S01]  /*0120*/  IADD3.X R7, PT, PT, RZ, UR6, RZ, P0, !PT ;  /* 0x00000006ff077c10 */ /* 0x008fe200087fe4ff */
[----:B-12---:R0:W-:Y:S08]  /*0130*/  STL.128 [R1], R12 ;  /* 0x0000000c01007387 */ /* 0x0061f00000100c00 */
[----:B------:R-:W-:-:S07]  /*0140*/  LEPC R20, `(.L_x_0) ;  /* 0x000000001014794e */ /* 0x000fce0000000000 */
[----:B0-----:R-:W-:Y:S05]  /*0150*/  CALL.ABS.NOINC R8 ;  /* 0x0000000008007343 */ /* 0x001fea0003c00000 */
.L_x_0:
[----:B------:R-:W-:Y:S05]  /*0160*/  EXIT ;  /* 0x000000000000794d */ /* 0x000fea0003800000 */
.L_x_1:
[----:B------:R-:W-:-:S00]  /*0170*/  BRA `(.L_x_1) ;  /* 0xfffffffc00fc7947 */ /* 0x000fc0000383ffff */
[----:B------:R-:W-:-:S00]  /*0180*/  NOP ;  /* 0x0000000000007918 */ /* 0x000fc00000000000 */
[----:B------:R-:W-:-:S00]  /*0190*/  NOP ;  /* 0x0000000000007918 */ /* 0x000fc00000000000 */
[----:B------:R-:W-:-:S00]  /*01a0*/  NOP ;  /* 0x0000000000007918 */ /* 0x000fc00000000000 */
[----:B------:R-:W-:-:S00]  /*01b0*/  NOP ;  /* 0x0000000000007918 */ /* 0x000fc00000000000 */
[----:B------:R-:W-:-:S00]  /*01c0*/  NOP ;  /* 0x0000000000007918 */ /* 0x000fc00000000000 */
[----:B------:R-:W-:-:S00]  /*01d0*/  NOP ;  /* 0x0000000000007918 */ /* 0x000fc00000000000 */
[----:B------:R-:W-:-:S00]  /*01e0*/  NOP ;  /* 0x0000000000007918 */ /* 0x000fc00000000000 */
[----:B------:R-:W-:-:S00]  /*01f0*/  NOP ;  /* 0x0000000000007918 */ /* 0x000fc00000000000 */
.L_x_2:


//--------------------- .nv.global.init           --------------------------
	.section	.nv.global.init,"aw",@progbits
.nv.global.init:
	.type		$str,@object
	.size		$str,(.L_0 - $str)
$str:
        /*0000*/ 	.byte	0x74, 0x68, 0x72, 0x65, 0x61, 0x64, 0x5b, 0x25, 0x64, 0x2c, 0x20, 0x25, 0x64, 0x5d, 0x3a, 0x20
        /*0010*/ 	.byte	0x61, 0x5b, 0x25, 0x64, 0x5d, 0x3d, 0x25, 0x64, 0x0a, 0x00
.L_0:


//--------------------- .nv.shared.reserved.0     --------------------------
	.section	.nv.shared.reserved.0,"aw",@nobits
	.weak		__nv_reservedSMEM_offset_0_alias
	.size		__nv_reservedSMEM_offset_0_alias, 0, 64
	.other		__nv_reservedSMEM_offset_0_alias,@"STO_CUDA_RESERVED_SHARED STV_DEFAULT"
__nv_reservedSMEM_offset_0_alias:
	.zero		0
	.zero		64


//--------------------- .nv.constant0._Z8myKernelPi --------------------------
	.section	.nv.constant0._Z8myKernelPi,"a",@progbits
	.sectionflags	@""
	.align	4
.nv.constant0._Z8myKernelPi:
	.zero		904


//--------------------- SYMBOLS --------------------------

	.type		.nv.reservedSmem.offset0,@object
	.size		.nv.reservedSmem.offset0,0x4
	.type		vprintf,@function
